//
// Generated by NVIDIA NVVM Compiler
//
// Compiler Build ID: CL-36424714
// Cuda compilation tools, release 13.0, V13.0.88
// Based on NVVM 20.0.0
//

.version 9.0
.target sm_100
.address_size 64

	// .globl	_Z8multiplyPiS_S_i

.visible .entry _Z8multiplyPiS_S_i(
	.param .u64 .ptr .align 1 _Z8multiplyPiS_S_i_param_0,
	.param .u64 .ptr .align 1 _Z8multiplyPiS_S_i_param_1,
	.param .u64 .ptr .align 1 _Z8multiplyPiS_S_i_param_2,
	.param .u32 _Z8multiplyPiS_S_i_param_3
)
{
	.reg .pred 	%p<10>;
	.reg .b32 	%r<93>;
	.reg .b64 	%rd<51>;

	ld.param.u64 	%rd11, [_Z8multiplyPiS_S_i_param_0];
	ld.param.u64 	%rd12, [_Z8multiplyPiS_S_i_param_1];
	ld.param.u64 	%rd10, [_Z8multiplyPiS_S_i_param_2];
	ld.param.u32 	%r27, [_Z8multiplyPiS_S_i_param_3];
	cvta.to.global.u64 	%rd1, %rd12;
	cvta.to.global.u64 	%rd2, %rd11;
	mov.u32 	%r28, %ctaid.x;
	mov.u32 	%r29, %ntid.x;
	mov.u32 	%r30, %tid.x;
	mad.lo.s32 	%r1, %r28, %r29, %r30;
	rem.s32 	%r2, %r1, %r27;
	setp.lt.s32 	%p1, %r27, 1;
	@%p1 bra 	$L__BB0_12;
	cvta.to.global.u64 	%rd13, %rd10;
	sub.s32 	%r3, %r1, %r2;
	mul.wide.s32 	%rd14, %r1, 4;
	add.s64 	%rd3, %rd13, %rd14;
	ld.global.u32 	%r87, [%rd3];
	and.b32  	%r5, %r27, 7;
	setp.lt.u32 	%p2, %r27, 8;
	mov.b32 	%r90, 0;
	@%p2 bra 	$L__BB0_4;
	and.b32  	%r32, %r27, 2147483640;
	neg.s32 	%r85, %r32;
	mul.wide.u32 	%rd15, %r27, 8;
	add.s64 	%rd4, %rd1, %rd15;
	mul.wide.u32 	%rd16, %r27, 12;
	add.s64 	%rd5, %rd1, %rd16;
	mul.wide.u32 	%rd17, %r27, 16;
	add.s64 	%rd6, %rd1, %rd17;
	mul.wide.u32 	%rd18, %r27, 20;
	add.s64 	%rd7, %rd1, %rd18;
	mul.wide.u32 	%rd19, %r27, 24;
	add.s64 	%rd8, %rd1, %rd19;
	mul.wide.u32 	%rd20, %r27, 28;
	add.s64 	%rd9, %rd1, %rd20;
	mov.u32 	%r83, %r3;
	mov.u32 	%r84, %r2;
$L__BB0_3:
	.pragma "nounroll";
	and.b32  	%r90, %r27, 2147483640;
	mul.wide.s32 	%rd21, %r84, 4;
	mul.wide.u32 	%rd22, %r27, 4;
	add.s64 	%rd23, %rd1, %rd21;
	add.s64 	%rd24, %rd23, %rd22;
	add.s64 	%rd25, %rd4, %rd21;
	add.s64 	%rd26, %rd5, %rd21;
	add.s64 	%rd27, %rd6, %rd21;
	add.s64 	%rd28, %rd7, %rd21;
	add.s64 	%rd29, %rd8, %rd21;
	add.s64 	%rd30, %rd9, %rd21;
	mul.wide.s32 	%rd31, %r83, 4;
	add.s64 	%rd32, %rd2, %rd31;
	ld.global.u32 	%r33, [%rd32];
	ld.global.u32 	%r34, [%rd23];
	mad.lo.s32 	%r35, %r34, %r33, %r87;
	st.global.u32 	[%rd3], %r35;
	ld.global.u32 	%r36, [%rd32+4];
	ld.global.u32 	%r37, [%rd24];
	mad.lo.s32 	%r38, %r37, %r36, %r35;
	st.global.u32 	[%rd3], %r38;
	ld.global.u32 	%r39, [%rd32+8];
	ld.global.u32 	%r40, [%rd25];
	mad.lo.s32 	%r41, %r40, %r39, %r38;
	st.global.u32 	[%rd3], %r41;
	ld.global.u32 	%r42, [%rd32+12];
	ld.global.u32 	%r43, [%rd26];
	mad.lo.s32 	%r44, %r43, %r42, %r41;
	st.global.u32 	[%rd3], %r44;
	ld.global.u32 	%r45, [%rd32+16];
	ld.global.u32 	%r46, [%rd27];
	mad.lo.s32 	%r47, %r46, %r45, %r44;
	st.global.u32 	[%rd3], %r47;
	ld.global.u32 	%r48, [%rd32+20];
	ld.global.u32 	%r49, [%rd28];
	mad.lo.s32 	%r50, %r49, %r48, %r47;
	st.global.u32 	[%rd3], %r50;
	ld.global.u32 	%r51, [%rd32+24];
	ld.global.u32 	%r52, [%rd29];
	mad.lo.s32 	%r53, %r52, %r51, %r50;
	st.global.u32 	[%rd3], %r53;
	ld.global.u32 	%r54, [%rd32+28];
	ld.global.u32 	%r55, [%rd30];
	mad.lo.s32 	%r87, %r55, %r54, %r53;
	st.global.u32 	[%rd3], %r87;
	add.s32 	%r85, %r85, 8;
	shl.b32 	%r56, %r27, 3;
	add.s32 	%r84, %r84, %r56;
	add.s32 	%r83, %r83, 8;
	setp.ne.s32 	%p3, %r85, 0;
	@%p3 bra 	$L__BB0_3;
$L__BB0_4:
	setp.eq.s32 	%p4, %r5, 0;
	@%p4 bra 	$L__BB0_12;
	and.b32  	%r18, %r27, 3;
	setp.lt.u32 	%p5, %r5, 4;
	@%p5 bra 	$L__BB0_7;
	add.s32 	%r57, %r3, %r90;
	mul.wide.s32 	%rd33, %r57, 4;
	add.s64 	%rd34, %rd2, %rd33;
	ld.global.u32 	%r58, [%rd34];
	mad.lo.s32 	%r59, %r90, %r27, %r2;
	mul.wide.s32 	%rd35, %r59, 4;
	add.s64 	%rd36, %rd1, %rd35;
	ld.global.u32 	%r60, [%rd36];
	mad.lo.s32 	%r61, %r60, %r58, %r87;
	st.global.u32 	[%rd3], %r61;
	ld.global.u32 	%r62, [%rd34+4];
	mul.wide.u32 	%rd37, %r27, 4;
	add.s64 	%rd38, %rd36, %rd37;
	ld.global.u32 	%r63, [%rd38];
	mad.lo.s32 	%r64, %r63, %r62, %r61;
	st.global.u32 	[%rd3], %r64;
	ld.global.u32 	%r65, [%rd34+8];
	add.s64 	%rd39, %rd38, %rd37;
	ld.global.u32 	%r66, [%rd39];
	mad.lo.s32 	%r67, %r66, %r65, %r64;
	st.global.u32 	[%rd3], %r67;
	ld.global.u32 	%r68, [%rd34+12];
	add.s64 	%rd40, %rd39, %rd37;
	ld.global.u32 	%r69, [%rd40];
	mad.lo.s32 	%r87, %r69, %r68, %r67;
	st.global.u32 	[%rd3], %r87;
	add.s32 	%r90, %r90, 4;
$L__BB0_7:
	setp.eq.s32 	%p6, %r18, 0;
	@%p6 bra 	$L__BB0_12;
	setp.eq.s32 	%p7, %r18, 1;
	@%p7 bra 	$L__BB0_10;
	add.s32 	%r70, %r3, %r90;
	mul.wide.s32 	%rd41, %r70, 4;
	add.s64 	%rd42, %rd2, %rd41;
	ld.global.u32 	%r71, [%rd42];
	mad.lo.s32 	%r72, %r90, %r27, %r2;
	mul.wide.s32 	%rd43, %r72, 4;
	add.s64 	%rd44, %rd1, %rd43;
	ld.global.u32 	%r73, [%rd44];
	mad.lo.s32 	%r74, %r73, %r71, %r87;
	st.global.u32 	[%rd3], %r74;
	ld.global.u32 	%r75, [%rd42+4];
	mul.wide.u32 	%rd45, %r27, 4;
	add.s64 	%rd46, %rd44, %rd45;
	ld.global.u32 	%r76, [%rd46];
	mad.lo.s32 	%r87, %r76, %r75, %r74;
	st.global.u32 	[%rd3], %r87;
	add.s32 	%r90, %r90, 2;
$L__BB0_10:
	and.b32  	%r77, %r27, 1;
	setp.eq.b32 	%p8, %r77, 1;
	not.pred 	%p9, %p8;
	@%p9 bra 	$L__BB0_12;
	add.s32 	%r78, %r3, %r90;
	mul.wide.s32 	%rd47, %r78, 4;
	add.s64 	%rd48, %rd2, %rd47;
	ld.global.u32 	%r79, [%rd48];
	mad.lo.s32 	%r80, %r90, %r27, %r2;
	mul.wide.s32 	%rd49, %r80, 4;
	add.s64 	%rd50, %rd1, %rd49;
	ld.global.u32 	%r81, [%rd50];
	mad.lo.s32 	%r82, %r81, %r79, %r87;
	st.global.u32 	[%rd3], %r82;
$L__BB0_12:
	ret;

}


// ===== COMPILED SASS (sm_100) =====

	.target	sm_100

	.elftype	@"ET_EXEC"


//--------------------- .note.nv.tkinfo           --------------------------
	.section	.note.nv.tkinfo,"",@"SHT_NOTE"
	.sectionflags	@"SHF_NOTE_NV_TKINFO"
	.tkinfo
        /*0018*/ 	.word	0x00000002
        /*0030*/ 	.string	""
        /*0030*/ 	.string	"ptxas"
        /*0030*/ 	.string	"Cuda compilation tools, release 13.0, V13.0.88"
        /*0030*/ 	.string	"Build cuda_13.0.r13.0/compiler.36424714_0"
        /*0030*/ 	.string	"-arch sm_100 -m 64 "



//--------------------- .note.nv.cuinfo           --------------------------
	.section	.note.nv.cuinfo,"",@"SHT_NOTE"
	.sectionflags	@"SHF_NOTE_NV_CUINFO"
        /*0018*/ 	.short	0x0002
        /*001a*/ 	.short	0x0064
        /*001c*/ 	.short	0x0082
	.zero		2


//--------------------- .nv.info                  --------------------------
	.section	.nv.info,"",@"SHT_CUDA_INFO"
	.align	4


	//----- nvinfo : EIATTR_REGCOUNT
	.align		4
        /*0000*/ 	.byte	0x04, 0x2f
        /*0002*/ 	.short	(.L_1 - .L_0)
	.align		4
.L_0:
        /*0004*/ 	.word	index@(_Z8multiplyPiS_S_i)
        /*0008*/ 	.word	0x00000018


	//----- nvinfo : EIATTR_FRAME_SIZE
	.align		4
.L_1:
        /*000c*/ 	.byte	0x04, 0x11
        /*000e*/ 	.short	(.L_3 - .L_2)
	.align		4
.L_2:
        /*0010*/ 	.word	index@(_Z8multiplyPiS_S_i)
        /*0014*/ 	.word	0x00000000


	//----- nvinfo : EIATTR_MIN_STACK_SIZE
	.align		4
.L_3:
        /*0018*/ 	.byte	0x04, 0x12
        /*001a*/ 	.short	(.L_5 - .L_4)
	.align		4
.L_4:
        /*001c*/ 	.word	index@(_Z8multiplyPiS_S_i)
        /*0020*/ 	.word	0x00000000
.L_5:


//--------------------- .nv.compat                --------------------------
	.section	.nv.compat,"",@"SHT_CUDA_COMPAT_INFO"
	.align	4
        /*0000*/ 	.byte	0x02, 0x09, 0x00, 0x00, 0x02, 0x02, 0x01, 0x00, 0x02, 0x05, 0x05, 0x00, 0x03, 0x07, 0x01, 0x01
        /*0010*/ 	.byte	0x02, 0x03, 0x00, 0x00, 0x02, 0x06, 0x01, 0x00, 0x04, 0x0b, 0x08, 0x00, 0x09, 0x00, 0x00, 0x00
        /*0020*/ 	.byte	0x00, 0x00, 0x00, 0x00


//--------------------- .nv.info._Z8multiplyPiS_S_i --------------------------
	.section	.nv.info._Z8multiplyPiS_S_i,"",@"SHT_CUDA_INFO"
	.sectionflags	@""
	.align	4


	//----- nvinfo : EIATTR_CUDA_API_VERSION
	.align		4
        /*0000*/ 	.byte	0x04, 0x37
        /*0002*/ 	.short	(.L_7 - .L_6)
.L_6:
        /*0004*/ 	.word	0x00000082


	//----- nvinfo : EIATTR_KPARAM_INFO
	.align		4
.L_7:
        /*0008*/ 	.byte	0x04, 0x17
        /*000a*/ 	.short	(.L_9 - .L_8)
.L_8:
        /*000c*/ 	.word	0x00000000
        /*0010*/ 	.short	0x0003
        /*0012*/ 	.short	0x0018
        /*0014*/ 	.byte	0x00, 0xf0, 0x11, 0x00


	//----- nvinfo : EIATTR_KPARAM_INFO
	.align		4
.L_9:
        /*0018*/ 	.byte	0x04, 0x17
        /*001a*/ 	.short	(.L_11 - .L_10)
.L_10:
        /*001c*/ 	.word	0x00000000
        /*0020*/ 	.short	0x0002
        /*0022*/ 	.short	0x0010
        /*0024*/ 	.byte	0x00, 0xf5, 0x21, 0x00


	//----- nvinfo : EIATTR_KPARAM_INFO
	.align		4
.L_11:
        /*0028*/ 	.byte	0x04, 0x17
        /*002a*/ 	.short	(.L_13 - .L_12)
.L_12:
        /*002c*/ 	.word	0x00000000
        /*0030*/ 	.short	0x0001
        /*0032*/ 	.short	0x0008
        /*0034*/ 	.byte	0x00, 0xf5, 0x21, 0x00


	//----- nvinfo : EIATTR_KPARAM_INFO
	.align		4
.L_13:
        /*0038*/ 	.byte	0x04, 0x17
        /*003a*/ 	.short	(.L_15 - .L_14)
.L_14:
        /*003c*/ 	.word	0x00000000
        /*0040*/ 	.short	0x0000
        /*0042*/ 	.short	0x0000
        /*0044*/ 	.byte	0x00, 0xf5, 0x21, 0x00


	//----- nvinfo : EIATTR_SPARSE_MMA_MASK
	.align		4
.L_15:
        /*0048*/ 	.byte	0x03, 0x50
        /*004a*/ 	.short	0x0000


	//----- nvinfo : EIATTR_MAXREG_COUNT
	.align		4
        /*004c*/ 	.byte	0x03, 0x1b
        /*004e*/ 	.short	0x00ff


	//----- nvinfo : EIATTR_MERCURY_ISA_VERSION
	.align		4
        /*0050*/ 	.byte	0x03, 0x5f
        /*0052*/ 	.short	0x0101


	//----- nvinfo : EIATTR_VRC_CTA_INIT_COUNT
	.align		4
        /*0054*/ 	.byte	0x02, 0x4a
	.zero		1
	.zero		1


	//----- nvinfo : EIATTR_EXIT_INSTR_OFFSETS
	.align		4
        /*0058*/ 	.byte	0x04, 0x1c
        /*005a*/ 	.short	(.L_17 - .L_16)


	//   ....[0]....
.L_16:
        /*005c*/ 	.word	0x00000070


	//   ....[1]....
        /*0060*/ 	.word	0x000006e0


	//   ....[2]....
        /*0064*/ 	.word	0x00000900


	//   ....[3]....
        /*0068*/ 	.word	0x00000a70


	//   ....[4]....
        /*006c*/ 	.word	0x00000b20


	//----- nvinfo : EIATTR_CBANK_PARAM_SIZE
	.align		4
.L_17:
        /*0070*/ 	.byte	0x03, 0x19
        /*0072*/ 	.short	0x001c


	//----- nvinfo : EIATTR_PARAM_CBANK
	.align		4
        /*0074*/ 	.byte	0x04, 0x0a
        /*0076*/ 	.short	(.L_19 - .L_18)
	.align		4
.L_18:
        /*0078*/ 	.word	index@(.nv.constant0._Z8multiplyPiS_S_i)
        /*007c*/ 	.short	0x0380
        /*007e*/ 	.short	0x001c


	//----- nvinfo : EIATTR_SW_WAR
	.align		4
.L_19:
        /*0080*/ 	.byte	0x04, 0x36
        /*0082*/ 	.short	(.L_21 - .L_20)
.L_20:
        /*0084*/ 	.word	0x00000008
.L_21:


//--------------------- .nv.callgraph             --------------------------
	.section	.nv.callgraph,"",@"SHT_CUDA_CALLGRAPH"
	.align	4
	.sectionentsize	8
	.align		4
        /*0000*/ 	.word	0x00000000
	.align		4
        /*0004*/ 	.word	0xffffffff
	.align		4
        /*0008*/ 	.word	0x00000000
	.align		4
        /*000c*/ 	.word	0xfffffffe
	.align		4
        /*0010*/ 	.word	0x00000000
	.align		4
        /*0014*/ 	.word	0xfffffffd
	.align		4
        /*0018*/ 	.word	0x00000000
	.align		4
        /*001c*/ 	.word	0xfffffffc


//--------------------- .text._Z8multiplyPiS_S_i  --------------------------
	.section	.text._Z8multiplyPiS_S_i,"ax",@progbits
	.align	128
        .global         _Z8multiplyPiS_S_i
        .type           _Z8multiplyPiS_S_i,@function
        .size           _Z8multiplyPiS_S_i,(.L_x_5 - _Z8multiplyPiS_S_i)
        .other          _Z8multiplyPiS_S_i,@"STO_CUDA_ENTRY STV_DEFAULT"
_Z8multiplyPiS_S_i:
.text._Z8multiplyPiS_S_i:
[----:B------:R-:W-:Y:S01]  /*0000*/  LDC R1, c[0x0][0x37c] ;  /* 0x0000df00ff017b82 */ /* 0x000fe20000000800 */
[----:B------:R-:W0:Y:S01]  /*0010*/  LDCU UR5, c[0x0][0x398] ;  /* 0x00007300ff0577ac */ /* 0x000e220008000800 */
[----:B------:R-:W1:Y:S06]  /*0020*/  S2R R0, SR_TID.X ;  /* 0x0000000000007919 */ /* 0x000e6c0000002100 */
[----:B------:R-:W2:Y:S08]  /*0030*/  LDC R9, c[0x0][0x360] ;  /* 0x0000d800ff097b82 */ /* 0x000eb00000000800 */
[----:B------:R-:W3:Y:S01]  /*0040*/  S2UR UR4, SR_CTAID.X ;  /* 0x00000000000479c3 */ /* 0x000ee20000002500 */
[----:B0-----:R-:W-:-:S06]  /*0050*/  UISETP.GE.AND UP0, UPT, UR5, 0x1, UPT ;  /* 0x000000010500788c */ /* 0x001fcc000bf06270 */
[----:B------:R-:W-:-:S13]  /*0060*/  PLOP3.LUT P0, PT, PT, PT, UP0, 0x80, 0x8 ;  /* 0x000000000008781c */ /* 0x000fda0003f0f008 */
[----:B-1-3--:R-:W-:Y:S05]  /*0070*/  @!P0 EXIT ;  /* 0x000000000000894d */ /* 0x00afea0003800000 */
[----:B------:R-:W0:Y:S01]  /*0080*/  LDC.64 R2, c[0x0][0x390] ;  /* 0x0000e400ff027b82 */ /* 0x000e220000000a00 */
[----:B------:R-:W1:Y:S01]  /*0090*/  LDCU.64 UR16, c[0x0][0x358] ;  /* 0x00006b00ff1077ac */ /* 0x000e620008000a00 */
[----:B--2---:R-:W-:-:S04]  /*00a0*/  IMAD R9, R9, UR4, R0 ;  /* 0x0000000409097c24 */ /* 0x004fc8000f8e0200 */
[----:B0-----:R-:W-:-:S05]  /*00b0*/  IMAD.WIDE R2, R9, 0x4, R2 ;  /* 0x0000000409027825 */ /* 0x001fca00078e0202 */
[----:B-1----:R0:W5:Y:S01]  /*00c0*/  LDG.E R5, desc[UR16][R2.64] ;  /* 0x0000001002057981 */ /* 0x002162000c1e1900 */
[----:B------:R-:W-:Y:S01]  /*00d0*/  IABS R11, UR5 ;  /* 0x00000005000b7c13 */ /* 0x000fe20008000000 */
[----:B------:R-:W-:Y:S01]  /*00e0*/  UISETP.GE.U32.AND UP0, UPT, UR5, 0x8, UPT ;  /* 0x000000080500788c */ /* 0x000fe2000bf06070 */
[----:B------:R-:W-:Y:S02]  /*00f0*/  ISETP.GE.AND P2, PT, R9, RZ, PT ;  /* 0x000000ff0900720c */ /* 0x000fe40003f46270 */
[----:B------:R-:W1:Y:S08]  /*0100*/  I2F.RP R0, R11 ;  /* 0x0000000b00007306 */ /* 0x000e700000209400 */
[----:B-1----:R-:W1:Y:S02]  /*0110*/  MUFU.RCP R0, R0 ;  /* 0x0000000000007308 */ /* 0x002e640000001000 */
[----:B-1----:R-:W-:-:S06]  /*0120*/  IADD3 R6, PT, PT, R0, 0xffffffe, RZ ;  /* 0x0ffffffe00067810 */ /* 0x002fcc0007ffe0ff */
[----:B------:R1:W2:Y:S02]  /*0130*/  F2I.FTZ.U32.TRUNC.NTZ R7, R6 ;  /* 0x0000000600077305 */ /* 0x0002a4000021f000 */
[----:B-1----:R-:W-:Y:S01]  /*0140*/  HFMA2 R6, -RZ, RZ, 0, 0 ;  /* 0x00000000ff067431 */ /* 0x002fe200000001ff */
[----:B--2---:R-:W-:-:S05]  /*0150*/  IADD3 R4, PT, PT, RZ, -R7, RZ ;  /* 0x80000007ff047210 */ /* 0x004fca0007ffe0ff */
[----:B------:R-:W-:Y:S01]  /*0160*/  IMAD R13, R4, R11, RZ ;  /* 0x0000000b040d7224 */ /* 0x000fe200078e02ff */
[----:B------:R-:W-:-:S03]  /*0170*/  IABS R4, R9 ;  /* 0x0000000900047213 */ /* 0x000fc60000000000 */
[----:B------:R-:W-:-:S06]  /*0180*/  IMAD.HI.U32 R7, R7, R13, R6 ;  /* 0x0000000d07077227 */ /* 0x000fcc00078e0006 */
[----:B------:R-:W-:-:S05]  /*0190*/  IMAD.HI.U32 R7, R7, R4, RZ ;  /* 0x0000000407077227 */ /* 0x000fca00078e00ff */
[----:B------:R-:W-:-:S05]  /*01a0*/  IADD3 R7, PT, PT, -R7, RZ, RZ ;  /* 0x000000ff07077210 */ /* 0x000fca0007ffe1ff */
[----:B------:R-:W-:Y:S01]  /*01b0*/  IMAD R0, R11, R7, R4 ;  /* 0x000000070b007224 */ /* 0x000fe200078e0204 */
[----:B------:R-:W-:-:S04]  /*01c0*/  MOV R7, RZ ;  /* 0x000000ff00077202 */ /* 0x000fc80000000f00 */
[----:B------:R-:W-:-:S13]  /*01d0*/  ISETP.GT.U32.AND P0, PT, R11, R0, PT ;  /* 0x000000000b00720c */ /* 0x000fda0003f04070 */
[----:B------:R-:W-:Y:S02]  /*01e0*/  @!P0 IADD3 R0, PT, PT, R0, -R11, RZ ;  /* 0x8000000b00008210 */ /* 0x000fe40007ffe0ff */
[----:B------:R-:W-:Y:S02]  /*01f0*/  ISETP.NE.AND P0, PT, RZ, UR5, PT ;  /* 0x00000005ff007c0c */ /* 0x000fe4000bf05270 */
[----:B------:R-:W-:-:S13]  /*0200*/  ISETP.GT.U32.AND P1, PT, R11, R0, PT ;  /* 0x000000000b00720c */ /* 0x000fda0003f24070 */
[----:B------:R-:W-:-:S04]  /*0210*/  @!P1 IADD3 R0, PT, PT, R0, -R11, RZ ;  /* 0x8000000b00009210 */ /* 0x000fc80007ffe0ff */
[----:B------:R-:W-:Y:S02]  /*0220*/  @!P2 IADD3 R0, PT, PT, -R0, RZ, RZ ;  /* 0x000000ff0000a210 */ /* 0x000fe40007ffe1ff */
[----:B------:R-:W-:-:S04]  /*0230*/  @!P0 LOP3.LUT R0, RZ, UR5, RZ, 0x33, !PT ;  /* 0x00000005ff008c12 */ /* 0x000fc8000f8e33ff */
[----:B------:R-:W-:Y:S01]  /*0240*/  IADD3 R4, PT, PT, R9, -R0, RZ ;  /* 0x8000000009047210 */ /* 0x000fe20007ffe0ff */
[----:B0-----:R-:W-:Y:S06]  /*0250*/  BRA.U !UP0, `(.L_x_0) ;  /* 0x0000000508187547 */ /* 0x001fec000b800000 */
[----:B------:R-:W0:Y:S01]  /*0260*/  LDCU.64 UR18, c[0x0][0x388] ;  /* 0x00007100ff1277ac */ /* 0x000e220008000a00 */
[----:B------:R-:W-:Y:S02]  /*0270*/  MOV R9, R4 ;  /* 0x0000000400097202 */ /* 0x000fe40000000f00 */
[----:B------:R-:W-:Y:S01]  /*0280*/  MOV R8, R0 ;  /* 0x0000000000087202 */ /* 0x000fe20000000f00 */
[----:B------:R-:W-:-:S04]  /*0290*/  ULOP3.LUT UR4, UR5, 0x7ffffff8, URZ, 0xc0, !UPT ;  /* 0x7ffffff805047892 */ /* 0x000fc8000f8ec0ff */
[----:B------:R-:W-:Y:S02]  /*02a0*/  UIADD3 UR4, UPT, UPT, -UR4, URZ, URZ ;  /* 0x000000ff04047290 */ /* 0x000fe4000fffe1ff */
[----:B0-----:R-:W-:Y:S02]  /*02b0*/  UIMAD.WIDE.U32 UR6, UR5, 0xc, UR18 ;  /* 0x0000000c050678a5 */ /* 0x001fe4000f8e0012 */
[----:B------:R-:W-:Y:S02]  /*02c0*/  UIMAD.WIDE.U32 UR8, UR5, 0x10, UR18 ;  /* 0x00000010050878a5 */ /* 0x000fe4000f8e0012 */
[----:B------:R-:W-:Y:S02]  /*02d0*/  UIMAD.WIDE.U32 UR10, UR5, 0x14, UR18 ;  /* 0x00000014050a78a5 */ /* 0x000fe4000f8e0012 */
[----:B------:R-:W-:Y:S02]  /*02e0*/  UIMAD.WIDE.U32 UR12, UR5, 0x18, UR18 ;  /* 0x00000018050c78a5 */ /* 0x000fe4000f8e0012 */
[----:B------:R-:W-:-:S12]  /*02f0*/  UIMAD.WIDE.U32 UR14, UR5, 0x1c, UR18 ;  /* 0x0000001c050e78a5 */ /* 0x000fd8000f8e0012 */
.L_x_1:
[----:B------:R-:W0:Y:S01]  /*0300*/  LDC.64 R6, c[0x0][0x380] ;  /* 0x0000e000ff067b82 */ /* 0x000e220000000a00 */
[----:B------:R-:W-:-:S05]  /*0310*/  HFMA2 R11, -RZ, RZ, 0, 2.384185791015625e-07 ;  /* 0x00000004ff0b7431 */ /* 0x000fca00000001ff */
[----:B------:R-:W-:-:S05]  /*0320*/  IMAD.WIDE R10, R8, R11, UR18 ;  /* 0x00000012080a7e25 */ /* 0x000fca000f8e020b */
[----:B------:R-:W2:Y:S01]  /*0330*/  LDG.E R13, desc[UR16][R10.64] ;  /* 0x000000100a0d7981 */ /* 0x000ea2000c1e1900 */
[----:B0-----:R-:W-:-:S05]  /*0340*/  IMAD.WIDE R6, R9, 0x4, R6 ;  /* 0x0000000409067825 */ /* 0x001fca00078e0206 */
[----:B------:R-:W2:Y:S01]  /*0350*/  LDG.E R12, desc[UR16][R6.64] ;  /* 0x00000010060c7981 */ /* 0x000ea2000c1e1900 */
[----:B------:R-:W-:Y:S01]  /*0360*/  MOV R15, UR5 ;  /* 0x00000005000f7c02 */ /* 0x000fe20008000f00 */
[----:B------:R-:W-:Y:S01]  /*0370*/  UIMAD.WIDE.U32 UR20, UR5, 0x8, UR18 ;  /* 0x00000008051478a5 */ /* 0x000fe2000f8e0012 */
[----:B-12--5:R-:W-:-:S03]  /*0380*/  IMAD R5, R12, R13, R5 ;  /* 0x0000000d0c057224 */ /* 0x026fc600078e0205 */
[----:B------:R-:W-:Y:S02]  /*0390*/  IMAD.WIDE.U32 R12, R15, 0x4, R10 ;  /* 0x000000040f0c7825 */ /* 0x000fe400078e000a */
[----:B------:R0:W-:Y:S04]  /*03a0*/  STG.E desc[UR16][R2.64], R5 ;  /* 0x0000000502007986 */ /* 0x0001e8000c101910 */
[----:B------:R-:W2:Y:S04]  /*03b0*/  LDG.E R12, desc[UR16][R12.64] ;  /* 0x000000100c0c7981 */ /* 0x000ea8000c1e1900 */
[----:B------:R-:W2:Y:S01]  /*03c0*/  LDG.E R16, desc[UR16][R6.64+0x4] ;  /* 0x0000041006107981 */ /* 0x000ea2000c1e1900 */
[----:B------:R-:W-:-:S02]  /*03d0*/  MOV R14, UR20 ;  /* 0x00000014000e7c02 */ /* 0x000fc40008000f00 */
[----:B------:R-:W-:-:S03]  /*03e0*/  MOV R15, UR21 ;  /* 0x00000015000f7c02 */ /* 0x000fc60008000f00 */
[----:B------:R-:W-:-:S04]  /*03f0*/  IMAD.WIDE R10, R8, 0x4, R14 ;  /* 0x00000004080a7825 */ /* 0x000fc800078e020e */
[----:B--2---:R-:W-:-:S05]  /*0400*/  IMAD R17, R16, R12, R5 ;  /* 0x0000000c10117224 */ /* 0x004fca00078e0205 */
[----:B------:R1:W-:Y:S04]  /*0410*/  STG.E desc[UR16][R2.64], R17 ;  /* 0x0000001102007986 */ /* 0x0003e8000c101910 */
[----:B------:R-:W0:Y:S04]  /*0420*/  LDG.E R10, desc[UR16][R10.64] ;  /* 0x000000100a0a7981 */ /* 0x000e28000c1e1900 */
[----:B------:R-:W0:Y:S01]  /*0430*/  LDG.E R14, desc[UR16][R6.64+0x8] ;  /* 0x00000810060e7981 */ /* 0x000e22000c1e1900 */
[----:B------:R-:W-:Y:S01]  /*0440*/  MOV R15, 0x4 ;  /* 0x00000004000f7802 */ /* 0x000fe20000000f00 */
[----:B------:R-:W-:-:S02]  /*0450*/  HFMA2 R13, -RZ, RZ, 0, 2.384185791015625e-07 ;  /* 0x00000004ff0d7431 */ /* 0x000fc400000001ff */
[----:B0-----:R-:W-:Y:S02]  /*0460*/  IMAD R5, R14, R10, R17 ;  /* 0x0000000a0e057224 */ /* 0x001fe400078e0211 */
[----:B------:R-:W-:-:S03]  /*0470*/  IMAD.WIDE R14, R8, R15, UR6 ;  /* 0x00000006080e7e25 */ /* 0x000fc6000f8e020f */
[----:B------:R-:W-:Y:S04]  /*0480*/  STG.E desc[UR16][R2.64], R5 ;  /* 0x0000000502007986 */ /* 0x000fe8000c101910 */
[----:B------:R-:W2:Y:S04]  /*0490*/  LDG.E R14, desc[UR16][R14.64] ;  /* 0x000000100e0e7981 */ /* 0x000ea8000c1e1900 */
[----:B------:R-:W2:Y:S02]  /*04a0*/  LDG.E R12, desc[UR16][R6.64+0xc] ;  /* 0x00000c10060c7981 */ /* 0x000ea4000c1e1900 */
[----:B--2---:R-:W-:-:S02]  /*04b0*/  IMAD R19, R12, R14, R5 ;  /* 0x0000000e0c137224 */ /* 0x004fc400078e0205 */
[----:B------:R-:W-:-:S03]  /*04c0*/  IMAD.WIDE R12, R8, R13, UR8 ;  /* 0x00000008080c7e25 */ /* 0x000fc6000f8e020d */
[----:B------:R0:W-:Y:S04]  /*04d0*/  STG.E desc[UR16][R2.64], R19 ;  /* 0x0000001302007986 */ /* 0x0001e8000c101910 */
[----:B------:R-:W1:Y:S04]  /*04e0*/  LDG.E R12, desc[UR16][R12.64] ;  /* 0x000000100c0c7981 */ /* 0x000e68000c1e1900 */
[----:B------:R-:W1:Y:S01]  /*04f0*/  LDG.E R10, desc[UR16][R6.64+0x10] ;  /* 0x00001010060a7981 */ /* 0x000e62000c1e1900 */
[----:B------:R-:W-:Y:S01]  /*0500*/  MOV R11, 0x4 ;  /* 0x00000004000b7802 */ /* 0x000fe20000000f00 */
[----:B------:R-:W-:-:S02]  /*0510*/  HFMA2 R15, -RZ, RZ, 0, 2.384185791015625e-07 ;  /* 0x00000004ff0f7431 */ /* 0x000fc400000001ff */
[----:B-1----:R-:W-:Y:S02]  /*0520*/  IMAD R17, R10, R12, R19 ;  /* 0x0000000c0a117224 */ /* 0x002fe400078e0213 */
[----:B------:R-:W-:-:S03]  /*0530*/  IMAD.WIDE R10, R8, R11, UR10 ;  /* 0x0000000a080a7e25 */ /* 0x000fc6000f8e020b */
[----:B------:R1:W-:Y:S04]  /*0540*/  STG.E desc[UR16][R2.64], R17 ;  /* 0x0000001102007986 */ /* 0x0003e8000c101910 */
[----:B------:R-:W2:Y:S04]  /*0550*/  LDG.E R10, desc[UR16][R10.64] ;  /* 0x000000100a0a7981 */ /* 0x000ea8000c1e1900 */
[----:B------:R-:W2:Y:S02]  /*0560*/  LDG.E R14, desc[UR16][R6.64+0x14] ;  /* 0x00001410060e7981 */ /* 0x000ea4000c1e1900 */
[----:B--2---:R-:W-:-:S02]  /*0570*/  IMAD R21, R14, R10, R17 ;  /* 0x0000000a0e157224 */ /* 0x004fc400078e0211 */
[----:B------:R-:W-:-:S03]  /*0580*/  IMAD.WIDE R14, R8, R15, UR12 ;  /* 0x0000000c080e7e25 */ /* 0x000fc6000f8e020f */
[----:B------:R1:W-:Y:S04]  /*0590*/  STG.E desc[UR16][R2.64], R21 ;  /* 0x0000001502007986 */ /* 0x0003e8000c101910 */
[----:B------:R-:W0:Y:S04]  /*05a0*/  LDG.E R14, desc[UR16][R14.64] ;  /* 0x000000100e0e7981 */ /* 0x000e28000c1e1900 */
[----:B------:R-:W0:Y:S01]  /*05b0*/  LDG.E R12, desc[UR16][R6.64+0x18] ;  /* 0x00001810060c7981 */ /* 0x000e22000c1e1900 */
[----:B------:R-:W-:Y:S01]  /*05c0*/  MOV R13, 0x4 ;  /* 0x00000004000d7802 */ /* 0x000fe20000000f00 */
[----:B0-----:R-:W-:-:S04]  /*05d0*/  IMAD R19, R12, R14, R21 ;  /* 0x0000000e0c137224 */ /* 0x001fc800078e0215 */
[----:B------:R-:W-:Y:S01]  /*05e0*/  IMAD.WIDE R12, R8, R13, UR14 ;  /* 0x0000000e080c7e25 */ /* 0x000fe2000f8e020d */
[----:B------:R1:W-:Y:S04]  /*05f0*/  STG.E desc[UR16][R2.64], R19 ;  /* 0x0000001302007986 */ /* 0x0003e8000c101910 */
[----:B------:R-:W2:Y:S04]  /*0600*/  LDG.E R10, desc[UR16][R6.64+0x1c] ;  /* 0x00001c10060a7981 */ /* 0x000ea8000c1e1900 */
[----:B------:R-:W2:Y:S01]  /*0610*/  LDG.E R12, desc[UR16][R12.64] ;  /* 0x000000100c0c7981 */ /* 0x000ea2000c1e1900 */
[----:B------:R-:W-:-:S04]  /*0620*/  UIADD3 UR4, UPT, UPT, UR4, 0x8, URZ ;  /* 0x0000000804047890 */ /* 0x000fc8000fffe0ff */
[----:B------:R-:W-:Y:S01]  /*0630*/  UISETP.NE.AND UP0, UPT, UR4, URZ, UPT ;  /* 0x000000ff0400728c */ /* 0x000fe2000bf05270 */
[----:B------:R-:W-:Y:S02]  /*0640*/  MOV R11, UR5 ;  /* 0x00000005000b7c02 */ /* 0x000fe40008000f00 */
[----:B------:R-:W-:Y:S02]  /*0650*/  IADD3 R9, PT, PT, R9, 0x8, RZ ;  /* 0x0000000809097810 */ /* 0x000fe40007ffe0ff */
[----:B------:R-:W-:Y:S01]  /*0660*/  LEA R8, R11, R8, 0x3 ;  /* 0x000000080b087211 */ /* 0x000fe200078e18ff */
[----:B--2---:R-:W-:-:S05]  /*0670*/  IMAD R5, R10, R12, R19 ;  /* 0x0000000c0a057224 */ /* 0x004fca00078e0213 */
[----:B------:R1:W-:Y:S01]  /*0680*/  STG.E desc[UR16][R2.64], R5 ;  /* 0x0000000502007986 */ /* 0x0003e2000c101910 */
[----:B------:R-:W-:Y:S05]  /*0690*/  BRA.U UP0, `(.L_x_1) ;  /* 0xfffffffd00187547 */ /* 0x000fea000b83ffff */
[----:B------:R-:W-:-:S06]  /*06a0*/  ULOP3.LUT UR4, UR5, 0x7ffffff8, URZ, 0xc0, !UPT ;  /* 0x7ffffff805047892 */ /* 0x000fcc000f8ec0ff */
[----:B------:R-:W-:-:S07]  /*06b0*/  MOV R7, UR4 ;  /* 0x0000000400077c02 */ /* 0x000fce0008000f00 */
.L_x_0:
[----:B------:R-:W-:-:S06]  /*06c0*/  ULOP3.LUT UR4, UR5, 0x7, URZ, 0xc0, !UPT ;  /* 0x0000000705047892 */ /* 0x000fcc000f8ec0ff */
[----:B------:R-:W-:-:S13]  /*06d0*/  ISETP.NE.AND P0, PT, RZ, UR4, PT ;  /* 0x00000004ff007c0c */ /* 0x000fda000bf05270 */
[----:B------:R-:W-:Y:S05]  /*06e0*/  @!P0 EXIT ;  /* 0x000000000000894d */ /* 0x000fea0003800000 */
[----:B------:R-:W-:Y:S02]  /*06f0*/  UISETP.GE.U32.AND UP0, UPT, UR4, 0x4, UPT ;  /* 0x000000040400788c */ /* 0x000fe4000bf06070 */
[----:B------:R-:W-:-:S07]  /*0700*/  ULOP3.LUT UR4, UR5, 0x3, URZ, 0xc0, !UPT ;  /* 0x0000000305047892 */ /* 0x000fce000f8ec0ff */
[----:B------:R-:W-:Y:S05]  /*0710*/  BRA.U !UP0, `(.L_x_2) ;  /* 0x0000000108747547 */ /* 0x000fea000b800000 */
[----:B------:R-:W0:Y:S01]  /*0720*/  LDC.64 R8, c[0x0][0x380] ;  /* 0x0000e000ff087b82 */ /* 0x000e220000000a00 */
[----:B------:R-:W-:Y:S01]  /*0730*/  IADD3 R13, PT, PT, R4, R7, RZ ;  /* 0x00000007040d7210 */ /* 0x000fe20007ffe0ff */
[----:B------:R-:W-:-:S06]  /*0740*/  IMAD R15, R7, UR5, R0 ;  /* 0x00000005070f7c24 */ /* 0x000fcc000f8e0200 */
[----:B------:R-:W2:Y:S01]  /*0750*/  LDC.64 R10, c[0x0][0x388] ;  /* 0x0000e200ff0a7b82 */ /* 0x000ea20000000a00 */
[----:B0-----:R-:W-:-:S05]  /*0760*/  IMAD.WIDE R8, R13, 0x4, R8 ;  /* 0x000000040d087825 */ /* 0x001fca00078e0208 */
[----:B------:R-:W1:Y:S01]  /*0770*/  LDG.E R6, desc[UR16][R8.64] ;  /* 0x0000001008067981 */ /* 0x000e62000c1e1900 */
[----:B--2---:R-:W-:-:S05]  /*0780*/  IMAD.WIDE R10, R15, 0x4, R10 ;  /* 0x000000040f0a7825 */ /* 0x004fca00078e020a */
[----:B------:R-:W1:Y:S01]  /*0790*/  LDG.E R12, desc[UR16][R10.64] ;  /* 0x000000100a0c7981 */ /* 0x000e62000c1e1900 */
[----:B------:R-:W-:Y:S01]  /*07a0*/  MOV R13, UR5 ;  /* 0x00000005000d7c02 */ /* 0x000fe20008000f00 */
[----:B-1---5:R-:W-:-:S04]  /*07b0*/  IMAD R5, R6, R12, R5 ;  /* 0x0000000c06057224 */ /* 0x022fc800078e0205 */
[----:B------:R-:W-:Y:S01]  /*07c0*/  IMAD.WIDE.U32 R12, R13, 0x4, R10 ;  /* 0x000000040d0c7825 */ /* 0x000fe200078e000a */
[----:B------:R0:W-:Y:S04]  /*07d0*/  STG.E desc[UR16][R2.64], R5 ;  /* 0x0000000502007986 */ /* 0x0001e8000c101910 */
[----:B------:R-:W2:Y:S04]  /*07e0*/  LDG.E R6, desc[UR16][R8.64+0x4] ;  /* 0x0000041008067981 */ /* 0x000ea8000c1e1900 */
[----:B------:R-:W2:Y:S01]  /*07f0*/  LDG.E R14, desc[UR16][R12.64] ;  /* 0x000000100c0e7981 */ /* 0x000ea2000c1e1900 */
[----:B------:R-:W-:Y:S01]  /*0800*/  MOV R15, UR5 ;  /* 0x00000005000f7c02 */ /* 0x000fe20008000f00 */
[----:B--2---:R-:W-:-:S04]  /*0810*/  IMAD R17, R6, R14, R5 ;  /* 0x0000000e06117224 */ /* 0x004fc800078e0205 */
[----:B------:R-:W-:Y:S01]  /*0820*/  IMAD.WIDE.U32 R14, R15, 0x4, R12 ;  /* 0x000000040f0e7825 */ /* 0x000fe200078e000c */
[----:B------:R2:W-:Y:S04]  /*0830*/  STG.E desc[UR16][R2.64], R17 ;  /* 0x0000001102007986 */ /* 0x0005e8000c101910 */
[----:B------:R-:W3:Y:S04]  /*0840*/  LDG.E R10, desc[UR16][R14.64] ;  /* 0x000000100e0a7981 */ /* 0x000ee8000c1e1900 */
[----:B------:R-:W3:Y:S01]  /*0850*/  LDG.E R6, desc[UR16][R8.64+0x8] ;  /* 0x0000081008067981 */ /* 0x000ee2000c1e1900 */
[----:B------:R-:W-:Y:S01]  /*0860*/  MOV R11, UR5 ;  /* 0x00000005000b7c02 */ /* 0x000fe20008000f00 */
[----:B---3--:R-:W-:-:S04]  /*0870*/  IMAD R19, R6, R10, R17 ;  /* 0x0000000a06137224 */ /* 0x008fc800078e0211 */
[----:B------:R-:W-:Y:S01]  /*0880*/  IMAD.WIDE.U32 R10, R11, 0x4, R14 ;  /* 0x000000040b0a7825 */ /* 0x000fe200078e000e */
[----:B------:R2:W-:Y:S04]  /*0890*/  STG.E desc[UR16][R2.64], R19 ;  /* 0x0000001302007986 */ /* 0x0005e8000c101910 */
[----:B------:R-:W0:Y:S04]  /*08a0*/  LDG.E R6, desc[UR16][R8.64+0xc] ;  /* 0x00000c1008067981 */ /* 0x000e28000c1e1900 */
[----:B------:R-:W0:Y:S01]  /*08b0*/  LDG.E R10, desc[UR16][R10.64] ;  /* 0x000000100a0a7981 */ /* 0x000e22000c1e1900 */
[----:B------:R-:W-:Y:S01]  /*08c0*/  IADD3 R7, PT, PT, R7, 0x4, RZ ;  /* 0x0000000407077810 */ /* 0x000fe20007ffe0ff */
[----:B0-----:R-:W-:-:S05]  /*08d0*/  IMAD R5, R6, R10, R19 ;  /* 0x0000000a06057224 */ /* 0x001fca00078e0213 */
[----:B------:R2:W-:Y:S02]  /*08e0*/  STG.E desc[UR16][R2.64], R5 ;  /* 0x0000000502007986 */ /* 0x0005e4000c101910 */
.L_x_2:
[----:B------:R-:W-:-:S13]  /*08f0*/  ISETP.NE.AND P0, PT, RZ, UR4, PT ;  /* 0x00000004ff007c0c */ /* 0x000fda000bf05270 */
[----:B------:R-:W-:Y:S05]  /*0900*/  @!P0 EXIT ;  /* 0x000000000000894d */ /* 0x000fea0003800000 */
[----:B------:R-:W-:-:S09]  /*0910*/  UISETP.NE.AND UP0, UPT, UR4, 0x1, UPT ;  /* 0x000000010400788c */ /* 0x000fd2000bf05270 */
[----:B------:R-:W-:Y:S05]  /*0920*/  BRA.U !UP0, `(.L_x_3) ;  /* 0x0000000108447547 */ /* 0x000fea000b800000 */
[----:B------:R-:W0:Y:S01]  /*0930*/  LDC.64 R8, c[0x0][0x380] ;  /* 0x0000e000ff087b82 */ /* 0x000e220000000a00 */
[----:B------:R-:W-:Y:S01]  /*0940*/  IADD3 R13, PT, PT, R4, R7, RZ ;  /* 0x00000007040d7210 */ /* 0x000fe20007ffe0ff */
[----:B------:R-:W-:-:S06]  /*0950*/  IMAD R15, R7, UR5, R0 ;  /* 0x00000005070f7c24 */ /* 0x000fcc000f8e0200 */
[----:B------:R-:W3:Y:S01]  /*0960*/  LDC.64 R10, c[0x0][0x388] ;  /* 0x0000e200ff0a7b82 */ /* 0x000ee20000000a00 */
[----:B0-----:R-:W-:-:S05]  /*0970*/  IMAD.WIDE R8, R13, 0x4, R8 ;  /* 0x000000040d087825 */ /* 0x001fca00078e0208 */
[----:B------:R-:W4:Y:S01]  /*0980*/  LDG.E R6, desc[UR16][R8.64] ;  /* 0x0000001008067981 */ /* 0x000f22000c1e1900 */
[----:B---3--:R-:W-:-:S05]  /*0990*/  IMAD.WIDE R10, R15, 0x4, R10 ;  /* 0x000000040f0a7825 */ /* 0x008fca00078e020a */
[----:B------:R-:W4:Y:S01]  /*09a0*/  LDG.E R12, desc[UR16][R10.64] ;  /* 0x000000100a0c7981 */ /* 0x000f22000c1e1900 */
[----:B------:R-:W-:Y:S01]  /*09b0*/  MOV R13, UR5 ;  /* 0x00000005000d7c02 */ /* 0x000fe20008000f00 */
[----:B----45:R-:W-:-:S04]  /*09c0*/  IMAD R15, R6, R12, R5 ;  /* 0x0000000c060f7224 */ /* 0x030fc800078e0205 */
[----:B------:R-:W-:Y:S01]  /*09d0*/  IMAD.WIDE.U32 R12, R13, 0x4, R10 ;  /* 0x000000040d0c7825 */ /* 0x000fe200078e000a */
[----:B------:R0:W-:Y:S04]  /*09e0*/  STG.E desc[UR16][R2.64], R15 ;  /* 0x0000000f02007986 */ /* 0x0001e8000c101910 */
[----:B------:R-:W1:Y:S04]  /*09f0*/  LDG.E R6, desc[UR16][R8.64+0x4] ;  /* 0x0000041008067981 */ /* 0x000e68000c1e1900 */
[----:B------:R-:W1:Y:S01]  /*0a00*/  LDG.E R12, desc[UR16][R12.64] ;  /* 0x000000100c0c7981 */ /* 0x000e62000c1e1900 */
[----:B------:R-:W-:Y:S01]  /*0a10*/  IADD3 R7, PT, PT, R7, 0x2, RZ ;  /* 0x0000000207077810 */ /* 0x000fe20007ffe0ff */
[----:B-12---:R-:W-:-:S05]  /*0a20*/  IMAD R5, R6, R12, R15 ;  /* 0x0000000c06057224 */ /* 0x006fca00078e020f */
[----:B------:R0:W-:Y:S02]  /*0a30*/  STG.E desc[UR16][R2.64], R5 ;  /* 0x0000000502007986 */ /* 0x0001e4000c101910 */
.L_x_3:
[----:B------:R-:W-:-:S04]  /*0a40*/  ULOP3.LUT UR4, UR5, 0x1, URZ, 0xc0, !UPT ;  /* 0x0000000105047892 */ /* 0x000fc8000f8ec0ff */
[----:B------:R-:W-:-:S06]  /*0a50*/  UISETP.NE.U32.AND UP0, UPT, UR4, 0x1, UPT ;  /* 0x000000010400788c */ /* 0x000fcc000bf05070 */
[----:B------:R-:W-:-:S13]  /*0a60*/  PLOP3.LUT P0, PT, PT, PT, UP0, 0x80, 0x8 ;  /* 0x000000000008781c */ /* 0x000fda0003f0f008 */
[----:B------:R-:W-:Y:S05]  /*0a70*/  @P0 EXIT ;  /* 0x000000000000094d */ /* 0x000fea0003800000 */
[----:B------:R-:W3:Y:S01]  /*0a80*/  LDC.64 R8, c[0x0][0x380] ;  /* 0x0000e000ff087b82 */ /* 0x000ee20000000a00 */
[----:B------:R-:W-:Y:S01]  /*0a90*/  IADD3 R13, PT, PT, R4, R7, RZ ;  /* 0x00000007040d7210 */ /* 0x000fe20007ffe0ff */
[----:B0-----:R-:W-:-:S06]  /*0aa0*/  IMAD R15, R7, UR5, R0 ;  /* 0x00000005070f7c24 */ /* 0x001fcc000f8e0200 */
[----:B------:R-:W0:Y:S01]  /*0ab0*/  LDC.64 R10, c[0x0][0x388] ;  /* 0x0000e200ff0a7b82 */ /* 0x000e220000000a00 */
[----:B---3--:R-:W-:-:S06]  /*0ac0*/  IMAD.WIDE R6, R13, 0x4, R8 ;  /* 0x000000040d067825 */ /* 0x008fcc00078e0208 */
[----:B------:R-:W1:Y:S01]  /*0ad0*/  LDG.E R6, desc[UR16][R6.64] ;  /* 0x0000001006067981 */ /* 0x000e62000c1e1900 */
[----:B0-----:R-:W-:-:S06]  /*0ae0*/  IMAD.WIDE R8, R15, 0x4, R10 ;  /* 0x000000040f087825 */ /* 0x001fcc00078e020a */
[----:B------:R-:W1:Y:S02]  /*0af0*/  LDG.E R8, desc[UR16][R8.64] ;  /* 0x0000001008087981 */ /* 0x000e64000c1e1900 */
[----:B-12--5:R-:W-:-:S05]  /*0b00*/  IMAD R5, R6, R8, R5 ;  /* 0x0000000806057224 */ /* 0x026fca00078e0205 */
[----:B------:R-:W-:Y:S01]  /*0b10*/  STG.E desc[UR16][R2.64], R5 ;  /* 0x0000000502007986 */ /* 0x000fe2000c101910 */
[----:B------:R-:W-:Y:S05]  /*0b20*/  EXIT ;  /* 0x000000000000794d */ /* 0x000fea0003800000 */
.L_x_4:
[----:B------:R-:W-:-:S00]  /*0b30*/  BRA `(.L_x_4) ;  /* 0xfffffffc00fc7947 */ /* 0x000fc0000383ffff */
[----:B------:R-:W-:-:S00]  /*0b40*/  NOP ;  /* 0x0000000000007918 */ /* 0x000fc00000000000 */
        /* <DEDUP_REMOVED lines=11> */
.L_x_5:


//--------------------- .nv.shared.reserved.0     --------------------------
	.section	.nv.shared.reserved.0,"aw",@nobits
	.weak		__nv_reservedSMEM_offset_0_alias
	.size		__nv_reservedSMEM_offset_0_alias, 0, 64
	.other		__nv_reservedSMEM_offset_0_alias,@"STO_CUDA_RESERVED_SHARED STV_DEFAULT"
__nv_reservedSMEM_offset_0_alias:
	.zero		0
	.zero		64


//--------------------- .nv.constant0._Z8multiplyPiS_S_i --------------------------
	.section	.nv.constant0._Z8multiplyPiS_S_i,"a",@progbits
	.sectionflags	@""
	.align	4
.nv.constant0._Z8multiplyPiS_S_i:
	.zero		924


//--------------------- SYMBOLS --------------------------

	.type		.nv.reservedSmem.offset0,@object
	.size		.nv.reservedSmem.offset0,0x4
